	.headerflags	@"EF_CUDA_TEXMODE_UNIFIED EF_CUDA_64BIT_ADDRESS EF_CUDA_ACCELERATORS EF_CUDA_SM90 EF_CUDA_VIRTUAL_SM(EF_CUDA_SM90)"
	.elftype	@"ET_EXEC"


//--------------------- .nv.info                  --------------------------
	.section	.nv.info,"",@"SHT_CUDA_INFO"
	.align	4


	//----- nvinfo : EIATTR_REGCOUNT
	.align		4
        /*0000*/ 	.byte	0x04, 0x2f
        /*0002*/ 	.short	(.L_1 - .L_0)
	.align		4
.L_0:
        /*0004*/ 	.word	index@(triton_poi_fused_convolution_leaky_relu_5)
        /*0008*/ 	.word	0x0000000e


	//----- nvinfo : EIATTR_MIN_STACK_SIZE
	.align		4
.L_1:
        /*000c*/ 	.byte	0x04, 0x12
        /*000e*/ 	.short	(.L_3 - .L_2)
	.align		4
.L_2:
        /*0010*/ 	.word	index@(triton_poi_fused_convolution_leaky_relu_5)
        /*0014*/ 	.word	0x00000000


	//----- nvinfo : EIATTR_FRAME_SIZE
	.align		4
.L_3:
        /*0018*/ 	.byte	0x04, 0x11
        /*001a*/ 	.short	(.L_5 - .L_4)
	.align		4
.L_4:
        /*001c*/ 	.word	index@(triton_poi_fused_convolution_leaky_relu_5)
        /*0020*/ 	.word	0x00000000


	//----- nvinfo : EIATTR_MIN_STACK_SIZE
	.align		4
.L_5:
        /*0024*/ 	.byte	0x04, 0x12
        /*0026*/ 	.short	(.L_7 - .L_6)
	.align		4
.L_6:
        /*0028*/ 	.word	index@(triton_poi_fused_convolution_leaky_relu_5)
        /*002c*/ 	.word	0x00000000
.L_7:


//--------------------- .nv.info.triton_poi_fused_convolution_leaky_relu_5 --------------------------
	.section	.nv.info.triton_poi_fused_convolution_leaky_relu_5,"",@"SHT_CUDA_INFO"
	.sectionflags	@""
	.align	4


	//----- nvinfo : EIATTR_CUDA_API_VERSION
	.align		4
        /*0000*/ 	.byte	0x04, 0x37
        /*0002*/ 	.short	(.L_9 - .L_8)
.L_8:
        /*0004*/ 	.word	0x0000007c


	//----- nvinfo : EIATTR_KPARAM_INFO
	.align		4
.L_9:
        /*0008*/ 	.byte	0x04, 0x17
        /*000a*/ 	.short	(.L_11 - .L_10)
.L_10:
        /*000c*/ 	.word	0x00000000
        /*0010*/ 	.short	0x0003
        /*0012*/ 	.short	0x0018
        /*0014*/ 	.byte	0x00, 0xf0, 0x11, 0x00


	//----- nvinfo : EIATTR_KPARAM_INFO
	.align		4
.L_11:
        /*0018*/ 	.byte	0x04, 0x17
        /*001a*/ 	.short	(.L_13 - .L_12)
.L_12:
        /*001c*/ 	.word	0x00000000
        /*0020*/ 	.short	0x0002
        /*0022*/ 	.short	0x0010
        /*0024*/ 	.byte	0x00, 0xf4, 0x21, 0x00


	//----- nvinfo : EIATTR_KPARAM_INFO
	.align		4
.L_13:
        /*0028*/ 	.byte	0x04, 0x17
        /*002a*/ 	.short	(.L_15 - .L_14)
.L_14:
        /*002c*/ 	.word	0x00000000
        /*0030*/ 	.short	0x0001
        /*0032*/ 	.short	0x0008
        /*0034*/ 	.byte	0x00, 0xf4, 0x21, 0x00


	//----- nvinfo : EIATTR_KPARAM_INFO
	.align		4
.L_15:
        /*0038*/ 	.byte	0x04, 0x17
        /*003a*/ 	.short	(.L_17 - .L_16)
.L_16:
        /*003c*/ 	.word	0x00000000
        /*0040*/ 	.short	0x0000
        /*0042*/ 	.short	0x0000
        /*0044*/ 	.byte	0x00, 0xf4, 0x21, 0x00


	//----- nvinfo : EIATTR_SPARSE_MMA_MASK
	.align		4
.L_17:
        /*0048*/ 	.byte	0x03, 0x50
        /*004a*/ 	.short	0x0000


	//----- nvinfo : EIATTR_MAXREG_COUNT
	.align		4
        /*004c*/ 	.byte	0x03, 0x1b
        /*004e*/ 	.short	0x00ff


	//----- nvinfo : EIATTR_EXIT_INSTR_OFFSETS
	.align		4
        /*0050*/ 	.byte	0x04, 0x1c
        /*0052*/ 	.short	(.L_19 - .L_18)


	//   ....[0]....
.L_18:
        /*0054*/ 	.word	0x000001a0


	//   ....[1]....
        /*0058*/ 	.word	0x000001c0


	//----- nvinfo : EIATTR_REQNTID
	.align		4
.L_19:
        /*005c*/ 	.byte	0x04, 0x10
        /*005e*/ 	.short	(.L_21 - .L_20)
.L_20:
        /*0060*/ 	.word	0x00000080
        /*0064*/ 	.word	0x00000001
        /*0068*/ 	.word	0x00000001


	//----- nvinfo : EIATTR_CBANK_PARAM_SIZE
	.align		4
.L_21:
        /*006c*/ 	.byte	0x03, 0x19
        /*006e*/ 	.short	0x001c


	//----- nvinfo : EIATTR_PARAM_CBANK
	.align		4
        /*0070*/ 	.byte	0x04, 0x0a
        /*0072*/ 	.short	(.L_23 - .L_22)
	.align		4
.L_22:
        /*0074*/ 	.word	index@(.nv.constant0.triton_poi_fused_convolution_leaky_relu_5)
        /*0078*/ 	.short	0x0210
        /*007a*/ 	.short	0x001c


	//----- nvinfo : EIATTR_SW_WAR
	.align		4
.L_23:
        /*007c*/ 	.byte	0x04, 0x36
        /*007e*/ 	.short	(.L_25 - .L_24)
.L_24:
        /*0080*/ 	.word	0x00000008
.L_25:


//--------------------- .nv.callgraph             --------------------------
	.section	.nv.callgraph,"",@"SHT_CUDA_CALLGRAPH"
	.align	4
	.sectionentsize	8
	.align		4
        /*0000*/ 	.word	0x00000000
	.align		4
        /*0004*/ 	.word	0xffffffff
	.align		4
        /*0008*/ 	.word	0x00000000
	.align		4
        /*000c*/ 	.word	0xfffffffe
	.align		4
        /*0010*/ 	.word	0x00000000
	.align		4
        /*0014*/ 	.word	0xfffffffd
	.align		4
        /*0018*/ 	.word	0x00000000
	.align		4
        /*001c*/ 	.word	0xfffffffc


//--------------------- .text.triton_poi_fused_convolution_leaky_relu_5 --------------------------
	.section	.text.triton_poi_fused_convolution_leaky_relu_5,"ax",@progbits
	.align	128
        .global         triton_poi_fused_convolution_leaky_relu_5
        .type           triton_poi_fused_convolution_leaky_relu_5,@function
        .size           triton_poi_fused_convolution_leaky_relu_5,(.L_x_1 - triton_poi_fused_convolution_leaky_relu_5)
        .other          triton_poi_fused_convolution_leaky_relu_5,@"STO_CUDA_ENTRY STV_DEFAULT"
triton_poi_fused_convolution_leaky_relu_5:
.text.triton_poi_fused_convolution_leaky_relu_5:
[----:B------:R-:W0:Y:S02]  /*0000*/  LDC R1, c[0x0][0x28] ;  /* 0x00000a00ff017b82 */ /* 0x000e240000000800 */
[----:B------:R-:W1:Y:S01]  /*0010*/  S2R R0, SR_TID.X ;  /* 0x0000000000007919 */ /* 0x000e620000002100 */
[----:B------:R-:W2:Y:S01]  /*0020*/  LDC.64 R4, c[0x0][0x218] ;  /* 0x00008600ff047b82 */ /* 0x000ea20000000a00 */
[----:B------:R-:W-:Y:S01]  /*0030*/  ULDC.64 UR4, c[0x0][0x208] ;  /* 0x0000820000047ab9 */ /* 0x000fe20000000a00 */
[----:B------:R-:W-:Y:S01]  /*0040*/  ULDC.64 UR6, c[0x0][0x220] ;  /* 0x0000880000067ab9 */ /* 0x000fe20000000a00 */
[----:B------:R-:W3:Y:S05]  /*0050*/  S2R R7, SR_CTAID.X ;  /* 0x0000000000077919 */ /* 0x000eea0000002500 */
[----:B------:R-:W4:Y:S01]  /*0060*/  LDC.64 R2, c[0x0][0x210] ;  /* 0x00008400ff027b82 */ /* 0x000f220000000a00 */
[----:B-1----:R-:W-:-:S02]  /*0070*/  LOP3.LUT R0, R0, 0x7f, RZ, 0xc0, !PT ;  /* 0x0000007f00007812 */ /* 0x002fc400078ec0ff */
[----:B---3--:R-:W-:-:S03]  /*0080*/  SHF.R.S32.HI R6, RZ, 0x18, R7 ;  /* 0x00000018ff067819 */ /* 0x008fc60000011407 */
[----:B------:R-:W-:Y:S01]  /*0090*/  IMAD R7, R7, 0x80, R0 ;  /* 0x0000008007077824 */ /* 0x000fe200078e0200 */
[----:B------:R-:W-:-:S03]  /*00a0*/  SGXT R0, R6, 0x1 ;  /* 0x000000010600781a */ /* 0x000fc60000000200 */
[C---:B----4-:R-:W-:Y:S01]  /*00b0*/  IMAD.WIDE R2, R7.reuse, 0x4, R2 ;  /* 0x0000000407027825 */ /* 0x050fe200078e0202 */
[----:B------:R-:W-:Y:S02]  /*00c0*/  ISETP.GE.AND P0, PT, R7, 0x400, PT ;  /* 0x000004000700780c */ /* 0x000fe40003f06270 */
[----:B------:R-:W-:-:S04]  /*00d0*/  LEA.HI R0, R0, R7, RZ, 0x5 ;  /* 0x0000000700007211 */ /* 0x000fc800078f28ff */
[----:B------:R-:W-:Y:S01]  /*00e0*/  SHF.R.S32.HI R9, RZ, 0x5, R0 ;  /* 0x00000005ff097819 */ /* 0x000fe20000011400 */
[----:B------:R-:W-:-:S04]  /*00f0*/  IMAD.MOV.U32 R0, RZ, RZ, RZ ;  /* 0x000000ffff007224 */ /* 0x000fc800078e00ff */
[----:B--2---:R-:W-:Y:S02]  /*0100*/  IMAD.WIDE R4, R9, 0x4, R4 ;  /* 0x0000000409047825 */ /* 0x004fe400078e0204 */
[----:B------:R-:W2:Y:S02]  /*0110*/  @!P0 LDG.E R0, desc[UR4][R2.64] ;  /* 0x0000000402008981 */ /* 0x000ea4000c1e1900 */
[----:B------:R-:W-:-:S06]  /*0120*/  IMAD.MOV.U32 R9, RZ, RZ, RZ ;  /* 0x000000ffff097224 */ /* 0x000fcc00078e00ff */
[----:B------:R-:W2:Y:S01]  /*0130*/  @!P0 LDG.E.EL R9, desc[UR4][R4.64] ;  /* 0x0000000404098981 */ /* 0x000ea2000c2e1900 */
[----:B------:R-:W-:-:S04]  /*0140*/  IADD3 R6, P1, R7, UR6, RZ ;  /* 0x0000000607067c10 */ /* 0x000fc8000ff3e0ff */
[----:B------:R-:W-:Y:S01]  /*0150*/  LEA.HI.X.SX32 R7, R7, UR7, 0x1, P1 ;  /* 0x0000000707077c11 */ /* 0x000fe200088f0eff */
[----:B--2---:R-:W-:Y:S01]  /*0160*/  FADD R11, R9, R0 ;  /* 0x00000000090b7221 */ /* 0x004fe20000000000 */
[----:B------:R-:W-:-:S04]  /*0170*/  FSETP.GT.AND P2, PT, R0, -R9, PT ;  /* 0x800000090000720b */ /* 0x000fc80003f44000 */
[----:B------:R1:W-:Y:S01]  /*0180*/  @!P0 STG.E desc[UR4][R2.64], R11 ;  /* 0x0000000b02008986 */ /* 0x0003e2000c101904 */
[----:B------:R-:W-:Y:S01]  /*0190*/  SEL R9, RZ, 0x1, !P2 ;  /* 0x00000001ff097807 */ /* 0x000fe20005000000 */
[----:B------:R-:W-:Y:S07]  /*01a0*/  @P0 EXIT ;  /* 0x000000000000094d */ /* 0x000fee0003800000 */
[----:B------:R-:W-:Y:S01]  /*01b0*/  STG.E.U8 desc[UR4][R6.64], R9 ;  /* 0x0000000906007986 */ /* 0x000fe2000c101104 */
[----:B------:R-:W-:Y:S05]  /*01c0*/  EXIT ;  /* 0x000000000000794d */ /* 0x000fea0003800000 */
.L_x_0:
[----:B------:R-:W-:-:S00]  /*01d0*/  BRA `(.L_x_0) ;  /* 0xfffffffc00fc7947 */ /* 0x000fc0000383ffff */
[----:B------:R-:W-:-:S00]  /*01e0*/  NOP ;  /* 0x0000000000007918 */ /* 0x000fc00000000000 */
        /* <DEDUP_REMOVED lines=9> */
.L_x_1:


//--------------------- .nv.constant0.triton_poi_fused_convolution_leaky_relu_5 --------------------------
	.section	.nv.constant0.triton_poi_fused_convolution_leaky_relu_5,"a",@progbits
	.sectionflags	@""
	.align	4
.nv.constant0.triton_poi_fused_convolution_leaky_relu_5:
	.zero		556
